//
// Generated by NVIDIA NVVM Compiler
//
// Compiler Build ID: CL-36424714
// Cuda compilation tools, release 13.0, V13.0.88
// Based on NVVM 20.0.0
//

.version 9.0
.target sm_100
.address_size 64

	// .globl	_Z13point2gridmapPfPiS0_S0_iiiiii

.visible .entry _Z13point2gridmapPfPiS0_S0_iiiiii(
	.param .u64 .ptr .align 1 _Z13point2gridmapPfPiS0_S0_iiiiii_param_0,
	.param .u64 .ptr .align 1 _Z13point2gridmapPfPiS0_S0_iiiiii_param_1,
	.param .u64 .ptr .align 1 _Z13point2gridmapPfPiS0_S0_iiiiii_param_2,
	.param .u64 .ptr .align 1 _Z13point2gridmapPfPiS0_S0_iiiiii_param_3,
	.param .u32 _Z13point2gridmapPfPiS0_S0_iiiiii_param_4,
	.param .u32 _Z13point2gridmapPfPiS0_S0_iiiiii_param_5,
	.param .u32 _Z13point2gridmapPfPiS0_S0_iiiiii_param_6,
	.param .u32 _Z13point2gridmapPfPiS0_S0_iiiiii_param_7,
	.param .u32 _Z13point2gridmapPfPiS0_S0_iiiiii_param_8,
	.param .u32 _Z13point2gridmapPfPiS0_S0_iiiiii_param_9
)
{
	.reg .pred 	%p<11>;
	.reg .b32 	%r<14>;
	.reg .b32 	%f<21>;
	.reg .b64 	%rd<18>;
	.reg .b64 	%fd<26>;

	ld.param.u64 	%rd2, [_Z13point2gridmapPfPiS0_S0_iiiiii_param_1];
	ld.param.u64 	%rd3, [_Z13point2gridmapPfPiS0_S0_iiiiii_param_2];
	ld.param.u64 	%rd4, [_Z13point2gridmapPfPiS0_S0_iiiiii_param_3];
	ld.param.u32 	%r2, [_Z13point2gridmapPfPiS0_S0_iiiiii_param_4];
	ld.param.u32 	%r3, [_Z13point2gridmapPfPiS0_S0_iiiiii_param_5];
	ld.param.u32 	%r4, [_Z13point2gridmapPfPiS0_S0_iiiiii_param_6];
	ld.param.u32 	%r5, [_Z13point2gridmapPfPiS0_S0_iiiiii_param_7];
	ld.param.u32 	%r6, [_Z13point2gridmapPfPiS0_S0_iiiiii_param_8];
	ld.param.u32 	%r7, [_Z13point2gridmapPfPiS0_S0_iiiiii_param_9];
	mov.u32 	%r8, %tid.x;
	mov.u32 	%r9, %ntid.x;
	mov.u32 	%r10, %ctaid.x;
	mad.lo.s32 	%r1, %r9, %r10, %r8;
	setp.ge.s32 	%p1, %r1, %r2;
	@%p1 bra 	$L__BB0_2;
	ld.param.u64 	%rd17, [_Z13point2gridmapPfPiS0_S0_iiiiii_param_0];
	cvta.to.global.u64 	%rd5, %rd17;
	cvta.to.global.u64 	%rd6, %rd4;
	cvta.to.global.u64 	%rd7, %rd2;
	cvta.to.global.u64 	%rd8, %rd3;
	cvt.rn.f32.s32 	%f1, %r3;
	cvt.f64.f32 	%fd1, %f1;
	add.f64 	%fd2, %fd1, %fd1;
	cvt.rn.f32.s32 	%f2, %r5;
	cvt.f64.f32 	%fd3, %f2;
	div.rn.f64 	%fd4, %fd2, %fd3;
	cvt.rn.f32.f64 	%f3, %fd4;
	cvt.rn.f32.s32 	%f4, %r6;
	cvt.f64.f32 	%fd5, %f4;
	div.rn.f64 	%fd6, %fd2, %fd5;
	cvt.rn.f32.f64 	%f5, %fd6;
	cvt.rn.f32.s32 	%f6, %r4;
	cvt.f64.f32 	%fd7, %f6;
	add.f64 	%fd8, %fd7, %fd7;
	cvt.rn.f32.s32 	%f7, %r7;
	cvt.f64.f32 	%fd9, %f7;
	div.rn.f64 	%fd10, %fd8, %fd9;
	cvt.rn.f32.f64 	%f8, %fd10;
	mul.wide.s32 	%rd9, %r1, 4;
	add.s64 	%rd10, %rd5, %rd9;
	ld.global.f32 	%f9, [%rd10];
	mul.wide.s32 	%rd11, %r2, 4;
	add.s64 	%rd12, %rd10, %rd11;
	ld.global.f32 	%f10, [%rd12];
	add.s64 	%rd13, %rd12, %rd11;
	ld.global.f32 	%f11, [%rd13];
	setp.eq.f32 	%p2, %f9, 0f00000000;
	selp.f32 	%f12, 0f38D1B717, %f9, %p2;
	setp.eq.f32 	%p3, %f10, 0f00000000;
	selp.f32 	%f13, 0f38D1B717, %f10, %p3;
	setp.eq.f32 	%p4, %f11, 0f00000000;
	selp.f32 	%f14, 0f38D1B717, %f11, %p4;
	setp.gt.f32 	%p5, %f12, 0f3F800000;
	selp.f32 	%f15, 0f3F7FF972, %f12, %p5;
	setp.gt.f32 	%p6, %f13, 0f3F800000;
	selp.f32 	%f16, 0f3F7FF972, %f13, %p6;
	setp.gt.f32 	%p7, %f14, 0f3F800000;
	selp.f32 	%f17, 0f3F7FF972, %f14, %p7;
	setp.lt.f32 	%p8, %f15, 0fBF800000;
	selp.f32 	%f18, 0fBF7FF972, %f15, %p8;
	setp.lt.f32 	%p9, %f16, 0fBF800000;
	selp.f32 	%f19, 0fBF7FF972, %f16, %p9;
	setp.lt.f32 	%p10, %f17, 0fBF800000;
	selp.f32 	%f20, 0fBF7FF972, %f17, %p10;
	cvt.f64.f32 	%fd11, %f18;
	add.f64 	%fd12, %fd11, 0d3FF0000000000000;
	cvt.f64.f32 	%fd13, %f3;
	div.rn.f64 	%fd14, %fd12, %fd13;
	cvt.rmi.f64.f64 	%fd15, %fd14;
	cvt.rzi.s32.f64 	%r11, %fd15;
	cvt.f64.f32 	%fd16, %f19;
	add.f64 	%fd17, %fd16, 0d3FF0000000000000;
	cvt.f64.f32 	%fd18, %f5;
	div.rn.f64 	%fd19, %fd17, %fd18;
	cvt.rmi.f64.f64 	%fd20, %fd19;
	cvt.rzi.s32.f64 	%r12, %fd20;
	cvt.f64.f32 	%fd21, %f20;
	add.f64 	%fd22, %fd21, 0d3FF0000000000000;
	cvt.f64.f32 	%fd23, %f8;
	div.rn.f64 	%fd24, %fd22, %fd23;
	cvt.rmi.f64.f64 	%fd25, %fd24;
	cvt.rzi.s32.f64 	%r13, %fd25;
	add.s64 	%rd14, %rd6, %rd9;
	st.global.u32 	[%rd14], %r13;
	add.s64 	%rd15, %rd7, %rd9;
	st.global.u32 	[%rd15], %r11;
	add.s64 	%rd16, %rd8, %rd9;
	st.global.u32 	[%rd16], %r12;
	bar.sync 	0;
$L__BB0_2:
	ret;

}


// ===== COMPILED SASS (sm_100) =====

	.target	sm_100

	.elftype	@"ET_EXEC"


//--------------------- .note.nv.tkinfo           --------------------------
	.section	.note.nv.tkinfo,"",@"SHT_NOTE"
	.sectionflags	@"SHF_NOTE_NV_TKINFO"
	.tkinfo
        /*0018*/ 	.word	0x00000002
        /*0030*/ 	.string	""
        /*0030*/ 	.string	"ptxas"
        /*0030*/ 	.string	"Cuda compilation tools, release 13.0, V13.0.88"
        /*0030*/ 	.string	"Build cuda_13.0.r13.0/compiler.36424714_0"
        /*0030*/ 	.string	"-arch sm_100 -m 64 "



//--------------------- .note.nv.cuinfo           --------------------------
	.section	.note.nv.cuinfo,"",@"SHT_NOTE"
	.sectionflags	@"SHF_NOTE_NV_CUINFO"
        /*0018*/ 	.short	0x0002
        /*001a*/ 	.short	0x0064
        /*001c*/ 	.short	0x0082
	.zero		2


//--------------------- .nv.info                  --------------------------
	.section	.nv.info,"",@"SHT_CUDA_INFO"
	.align	4


	//----- nvinfo : EIATTR_REGCOUNT
	.align		4
        /*0000*/ 	.byte	0x04, 0x2f
        /*0002*/ 	.short	(.L_1 - .L_0)
	.align		4
.L_0:
        /*0004*/ 	.word	index@(_Z13point2gridmapPfPiS0_S0_iiiiii)
        /*0008*/ 	.word	0x0000001c


	//----- nvinfo : EIATTR_FRAME_SIZE
	.align		4
.L_1:
        /*000c*/ 	.byte	0x04, 0x11
        /*000e*/ 	.short	(.L_3 - .L_2)
	.align		4
.L_2:
        /*0010*/ 	.word	index@($__internal_0_$__cuda_sm20_div_rn_f64_full)
        /*0014*/ 	.word	0x00000000


	//----- nvinfo : EIATTR_FRAME_SIZE
	.align		4
.L_3:
        /*0018*/ 	.byte	0x04, 0x11
        /*001a*/ 	.short	(.L_5 - .L_4)
	.align		4
.L_4:
        /*001c*/ 	.word	index@(_Z13point2gridmapPfPiS0_S0_iiiiii)
        /*0020*/ 	.word	0x00000000


	//----- nvinfo : EIATTR_MIN_STACK_SIZE
	.align		4
.L_5:
        /*0024*/ 	.byte	0x04, 0x12
        /*0026*/ 	.short	(.L_7 - .L_6)
	.align		4
.L_6:
        /*0028*/ 	.word	index@(_Z13point2gridmapPfPiS0_S0_iiiiii)
        /*002c*/ 	.word	0x00000000
.L_7:


//--------------------- .nv.compat                --------------------------
	.section	.nv.compat,"",@"SHT_CUDA_COMPAT_INFO"
	.align	4
        /*0000*/ 	.byte	0x02, 0x09, 0x00, 0x00, 0x02, 0x02, 0x01, 0x00, 0x02, 0x05, 0x05, 0x00, 0x03, 0x07, 0x01, 0x01
        /*0010*/ 	.byte	0x02, 0x03, 0x00, 0x00, 0x02, 0x06, 0x01, 0x00, 0x04, 0x0b, 0x08, 0x00, 0x01, 0x00, 0x00, 0x00
        /*0020*/ 	.byte	0x00, 0x00, 0x00, 0x00


//--------------------- .nv.info._Z13point2gridmapPfPiS0_S0_iiiiii --------------------------
	.section	.nv.info._Z13point2gridmapPfPiS0_S0_iiiiii,"",@"SHT_CUDA_INFO"
	.sectionflags	@""
	.align	4


	//----- nvinfo : EIATTR_CUDA_API_VERSION
	.align		4
        /*0000*/ 	.byte	0x04, 0x37
        /*0002*/ 	.short	(.L_9 - .L_8)
.L_8:
        /*0004*/ 	.word	0x00000082


	//----- nvinfo : EIATTR_KPARAM_INFO
	.align		4
.L_9:
        /*0008*/ 	.byte	0x04, 0x17
        /*000a*/ 	.short	(.L_11 - .L_10)
.L_10:
        /*000c*/ 	.word	0x00000000
        /*0010*/ 	.short	0x0009
        /*0012*/ 	.short	0x0034
        /*0014*/ 	.byte	0x00, 0xf0, 0x11, 0x00


	//----- nvinfo : EIATTR_KPARAM_INFO
	.align		4
.L_11:
        /*0018*/ 	.byte	0x04, 0x17
        /*001a*/ 	.short	(.L_13 - .L_12)
.L_12:
        /*001c*/ 	.word	0x00000000
        /*0020*/ 	.short	0x0008
        /*0022*/ 	.short	0x0030
        /*0024*/ 	.byte	0x00, 0xf0, 0x11, 0x00


	//----- nvinfo : EIATTR_KPARAM_INFO
	.align		4
.L_13:
        /*0028*/ 	.byte	0x04, 0x17
        /*002a*/ 	.short	(.L_15 - .L_14)
.L_14:
        /*002c*/ 	.word	0x00000000
        /*0030*/ 	.short	0x0007
        /*0032*/ 	.short	0x002c
        /*0034*/ 	.byte	0x00, 0xf0, 0x11, 0x00


	//----- nvinfo : EIATTR_KPARAM_INFO
	.align		4
.L_15:
        /*0038*/ 	.byte	0x04, 0x17
        /*003a*/ 	.short	(.L_17 - .L_16)
.L_16:
        /*003c*/ 	.word	0x00000000
        /*0040*/ 	.short	0x0006
        /*0042*/ 	.short	0x0028
        /*0044*/ 	.byte	0x00, 0xf0, 0x11, 0x00


	//----- nvinfo : EIATTR_KPARAM_INFO
	.align		4
.L_17:
        /*0048*/ 	.byte	0x04, 0x17
        /*004a*/ 	.short	(.L_19 - .L_18)
.L_18:
        /*004c*/ 	.word	0x00000000
        /*0050*/ 	.short	0x0005
        /*0052*/ 	.short	0x0024
        /*0054*/ 	.byte	0x00, 0xf0, 0x11, 0x00


	//----- nvinfo : EIATTR_KPARAM_INFO
	.align		4
.L_19:
        /*0058*/ 	.byte	0x04, 0x17
        /*005a*/ 	.short	(.L_21 - .L_20)
.L_20:
        /*005c*/ 	.word	0x00000000
        /*0060*/ 	.short	0x0004
        /*0062*/ 	.short	0x0020
        /*0064*/ 	.byte	0x00, 0xf0, 0x11, 0x00


	//----- nvinfo : EIATTR_KPARAM_INFO
	.align		4
.L_21:
        /*0068*/ 	.byte	0x04, 0x17
        /*006a*/ 	.short	(.L_23 - .L_22)
.L_22:
        /*006c*/ 	.word	0x00000000
        /*0070*/ 	.short	0x0003
        /*0072*/ 	.short	0x0018
        /*0074*/ 	.byte	0x00, 0xf5, 0x21, 0x00


	//----- nvinfo : EIATTR_KPARAM_INFO
	.align		4
.L_23:
        /*0078*/ 	.byte	0x04, 0x17
        /*007a*/ 	.short	(.L_25 - .L_24)
.L_24:
        /*007c*/ 	.word	0x00000000
        /*0080*/ 	.short	0x0002
        /*0082*/ 	.short	0x0010
        /*0084*/ 	.byte	0x00, 0xf5, 0x21, 0x00


	//----- nvinfo : EIATTR_KPARAM_INFO
	.align		4
.L_25:
        /*0088*/ 	.byte	0x04, 0x17
        /*008a*/ 	.short	(.L_27 - .L_26)
.L_26:
        /*008c*/ 	.word	0x00000000
        /*0090*/ 	.short	0x0001
        /*0092*/ 	.short	0x0008
        /*0094*/ 	.byte	0x00, 0xf5, 0x21, 0x00


	//----- nvinfo : EIATTR_KPARAM_INFO
	.align		4
.L_27:
        /*0098*/ 	.byte	0x04, 0x17
        /*009a*/ 	.short	(.L_29 - .L_28)
.L_28:
        /*009c*/ 	.word	0x00000000
        /*00a0*/ 	.short	0x0000
        /*00a2*/ 	.short	0x0000
        /*00a4*/ 	.byte	0x00, 0xf5, 0x21, 0x00


	//----- nvinfo : EIATTR_SPARSE_MMA_MASK
	.align		4
.L_29:
        /*00a8*/ 	.byte	0x03, 0x50
        /*00aa*/ 	.short	0x0000


	//----- nvinfo : EIATTR_MAXREG_COUNT
	.align		4
        /*00ac*/ 	.byte	0x03, 0x1b
        /*00ae*/ 	.short	0x00ff


	//----- nvinfo : EIATTR_NUM_BARRIERS
	.align		4
        /*00b0*/ 	.byte	0x02, 0x4c
        /*00b2*/ 	.byte	0x01
	.zero		1


	//----- nvinfo : EIATTR_MERCURY_ISA_VERSION
	.align		4
        /*00b4*/ 	.byte	0x03, 0x5f
        /*00b6*/ 	.short	0x0101


	//----- nvinfo : EIATTR_VRC_CTA_INIT_COUNT
	.align		4
        /*00b8*/ 	.byte	0x02, 0x4a
	.zero		1
	.zero		1


	//----- nvinfo : EIATTR_EXIT_INSTR_OFFSETS
	.align		4
        /*00bc*/ 	.byte	0x04, 0x1c
        /*00be*/ 	.short	(.L_31 - .L_30)


	//   ....[0]....
.L_30:
        /*00c0*/ 	.word	0x00000070


	//   ....[1]....
        /*00c4*/ 	.word	0x00000c50


	//----- nvinfo : EIATTR_CRS_STACK_SIZE
	.align		4
.L_31:
        /*00c8*/ 	.byte	0x04, 0x1e
        /*00ca*/ 	.short	(.L_33 - .L_32)
.L_32:
        /*00cc*/ 	.word	0x00000000


	//----- nvinfo : EIATTR_CBANK_PARAM_SIZE
	.align		4
.L_33:
        /*00d0*/ 	.byte	0x03, 0x19
        /*00d2*/ 	.short	0x0038


	//----- nvinfo : EIATTR_PARAM_CBANK
	.align		4
        /*00d4*/ 	.byte	0x04, 0x0a
        /*00d6*/ 	.short	(.L_35 - .L_34)
	.align		4
.L_34:
        /*00d8*/ 	.word	index@(.nv.constant0._Z13point2gridmapPfPiS0_S0_iiiiii)
        /*00dc*/ 	.short	0x0380
        /*00de*/ 	.short	0x0038


	//----- nvinfo : EIATTR_SW_WAR
	.align		4
.L_35:
        /*00e0*/ 	.byte	0x04, 0x36
        /*00e2*/ 	.short	(.L_37 - .L_36)
.L_36:
        /*00e4*/ 	.word	0x00000008
.L_37:


//--------------------- .nv.callgraph             --------------------------
	.section	.nv.callgraph,"",@"SHT_CUDA_CALLGRAPH"
	.align	4
	.sectionentsize	8
	.align		4
        /*0000*/ 	.word	0x00000000
	.align		4
        /*0004*/ 	.word	0xffffffff
	.align		4
        /*0008*/ 	.word	0x00000000
	.align		4
        /*000c*/ 	.word	0xfffffffe
	.align		4
        /*0010*/ 	.word	0x00000000
	.align		4
        /*0014*/ 	.word	0xfffffffd
	.align		4
        /*0018*/ 	.word	0x00000000
	.align		4
        /*001c*/ 	.word	0xfffffffc


//--------------------- .text._Z13point2gridmapPfPiS0_S0_iiiiii --------------------------
	.section	.text._Z13point2gridmapPfPiS0_S0_iiiiii,"ax",@progbits
	.align	128
        .global         _Z13point2gridmapPfPiS0_S0_iiiiii
        .type           _Z13point2gridmapPfPiS0_S0_iiiiii,@function
        .size           _Z13point2gridmapPfPiS0_S0_iiiiii,(.L_x_15 - _Z13point2gridmapPfPiS0_S0_iiiiii)
        .other          _Z13point2gridmapPfPiS0_S0_iiiiii,@"STO_CUDA_ENTRY STV_DEFAULT"
_Z13point2gridmapPfPiS0_S0_iiiiii:
.text._Z13point2gridmapPfPiS0_S0_iiiiii:
[----:B------:R-:W-:Y:S01]  /*0000*/  LDC R1, c[0x0][0x37c] ;  /* 0x0000df00ff017b82 */ /* 0x000fe20000000800 */
[----:B------:R-:W0:Y:S01]  /*0010*/  S2R R0, SR_TID.X ;  /* 0x0000000000007919 */ /* 0x000e220000002100 */
[----:B------:R-:W0:Y:S01]  /*0020*/  LDCU UR4, c[0x0][0x360] ;  /* 0x00006c00ff0477ac */ /* 0x000e220008000800 */
[----:B------:R-:W0:Y:S01]  /*0030*/  S2R R3, SR_CTAID.X ;  /* 0x0000000000037919 */ /* 0x000e220000002500 */
[----:B------:R-:W1:Y:S01]  /*0040*/  LDCU UR5, c[0x0][0x3a0] ;  /* 0x00007400ff0577ac */ /* 0x000e620008000800 */
[----:B0-----:R-:W-:-:S05]  /*0050*/  IMAD R0, R3, UR4, R0 ;  /* 0x0000000403007c24 */ /* 0x001fca000f8e0200 */
[----:B-1----:R-:W-:-:S13]  /*0060*/  ISETP.GE.AND P0, PT, R0, UR5, PT ;  /* 0x0000000500007c0c */ /* 0x002fda000bf06270 */
[----:B------:R-:W-:Y:S05]  /*0070*/  @P0 EXIT ;  /* 0x000000000000094d */ /* 0x000fea0003800000 */
[----:B------:R-:W0:Y:S01]  /*0080*/  LDCU UR4, c[0x0][0x3ac] ;  /* 0x00007580ff0477ac */ /* 0x000e220008000800 */
[----:B------:R-:W-:Y:S01]  /*0090*/  IMAD.MOV.U32 R2, RZ, RZ, 0x1 ;  /* 0x00000001ff027424 */ /* 0x000fe200078e00ff */
[----:B0-----:R-:W-:Y:S01]  /*00a0*/  I2FP.F32.S32 R10, UR4 ;  /* 0x00000004000a7c45 */ /* 0x001fe20008201400 */
[----:B------:R-:W0:Y:S05]  /*00b0*/  LDCU UR4, c[0x0][0x3a4] ;  /* 0x00007480ff0477ac */ /* 0x000e2a0008000800 */
[----:B------:R-:W1:Y:S01]  /*00c0*/  F2F.F64.F32 R10, R10 ;  /* 0x0000000a000a7310 */ /* 0x000e620000201800 */
[----:B0-----:R-:W-:-:S07]  /*00d0*/  I2FP.F32.S32 R8, UR4 ;  /* 0x0000000400087c45 */ /* 0x001fce0008201400 */
[----:B-1----:R-:W0:Y:S08]  /*00e0*/  MUFU.RCP64H R3, R11 ;  /* 0x0000000b00037308 */ /* 0x002e300000001800 */
[----:B------:R-:W1:Y:S01]  /*00f0*/  F2F.F64.F32 R20, R8 ;  /* 0x0000000800147310 */ /* 0x000e620000201800 */
[----:B0-----:R-:W-:Y:S02]  /*0100*/  DFMA R4, -R10, R2, 1 ;  /* 0x3ff000000a04742b */ /* 0x001fe40000000102 */
[----:B-1----:R-:W-:-:S06]  /*0110*/  DADD R20, R20, R20 ;  /* 0x0000000014147229 */ /* 0x002fcc0000000014 */
[----:B------:R-:W-:-:S08]  /*0120*/  DFMA R4, R4, R4, R4 ;  /* 0x000000040404722b */ /* 0x000fd00000000004 */
[----:B------:R-:W-:Y:S01]  /*0130*/  DFMA R4, R2, R4, R2 ;  /* 0x000000040204722b */ /* 0x000fe20000000002 */
[----:B------:R-:W-:-:S07]  /*0140*/  FSETP.GEU.AND P1, PT, |R21|, 6.5827683646048100446e-37, PT ;  /* 0x036000001500780b */ /* 0x000fce0003f2e200 */
[----:B------:R-:W-:-:S08]  /*0150*/  DFMA R2, -R10, R4, 1 ;  /* 0x3ff000000a02742b */ /* 0x000fd00000000104 */
[----:B------:R-:W-:-:S08]  /*0160*/  DFMA R2, R4, R2, R4 ;  /* 0x000000020402722b */ /* 0x000fd00000000004 */
[----:B------:R-:W-:-:S08]  /*0170*/  DMUL R4, R20, R2 ;  /* 0x0000000214047228 */ /* 0x000fd00000000000 */
[----:B------:R-:W-:-:S08]  /*0180*/  DFMA R6, -R10, R4, R20 ;  /* 0x000000040a06722b */ /* 0x000fd00000000114 */
[----:B------:R-:W-:-:S10]  /*0190*/  DFMA R4, R2, R6, R4 ;  /* 0x000000060204722b */ /* 0x000fd40000000004 */
[----:B------:R-:W-:-:S05]  /*01a0*/  FFMA R2, RZ, R11, R5 ;  /* 0x0000000bff027223 */ /* 0x000fca0000000005 */
[----:B------:R-:W-:-:S13]  /*01b0*/  FSETP.GT.AND P0, PT, |R2|, 1.469367938527859385e-39, PT ;  /* 0x001000000200780b */ /* 0x000fda0003f04200 */
[----:B------:R-:W-:Y:S05]  /*01c0*/  @P0 BRA P1, `(.L_x_0) ;  /* 0x00000000001c0947 */ /* 0x000fea0000800000 */
[----:B------:R-:W-:Y:S01]  /*01d0*/  IMAD.MOV.U32 R13, RZ, RZ, R11 ;  /* 0x000000ffff0d7224 */ /* 0x000fe200078e000b */
[----:B------:R-:W-:Y:S01]  /*01e0*/  MOV R2, 0x220 ;  /* 0x0000022000027802 */ /* 0x000fe20000000f00 */
[----:B------:R-:W-:Y:S02]  /*01f0*/  IMAD.MOV.U32 R14, RZ, RZ, R20 ;  /* 0x000000ffff0e7224 */ /* 0x000fe400078e0014 */
[----:B------:R-:W-:-:S07]  /*0200*/  IMAD.MOV.U32 R15, RZ, RZ, R21 ;  /* 0x000000ffff0f7224 */ /* 0x000fce00078e0015 */
[----:B------:R-:W-:Y:S05]  /*0210*/  CALL.REL.NOINC `($__internal_0_$__cuda_sm20_div_rn_f64_full) ;  /* 0x0000000800907944 */ /* 0x000fea0003c00000 */
[----:B------:R-:W-:Y:S02]  /*0220*/  IMAD.MOV.U32 R4, RZ, RZ, R8 ;  /* 0x000000ffff047224 */ /* 0x000fe400078e0008 */
[----:B------:R-:W-:-:S07]  /*0230*/  IMAD.MOV.U32 R5, RZ, RZ, R9 ;  /* 0x000000ffff057224 */ /* 0x000fce00078e0009 */
.L_x_0:
[----:B------:R-:W0:Y:S01]  /*0240*/  LDCU UR4, c[0x0][0x3b0] ;  /* 0x00007600ff0477ac */ /* 0x000e220008000800 */
[----:B------:R-:W-:Y:S01]  /*0250*/  IMAD.MOV.U32 R2, RZ, RZ, 0x1 ;  /* 0x00000001ff027424 */ /* 0x000fe200078e00ff */
[----:B------:R-:W-:Y:S02]  /*0260*/  FSETP.GEU.AND P1, PT, |R21|, 6.5827683646048100446e-37, PT ;  /* 0x036000001500780b */ /* 0x000fe40003f2e200 */
[----:B0-----:R-:W-:-:S06]  /*0270*/  I2FP.F32.S32 R10, UR4 ;  /* 0x00000004000a7c45 */ /* 0x001fcc0008201400 */
[----:B------:R-:W0:Y:S08]  /*0280*/  F2F.F64.F32 R10, R10 ;  /* 0x0000000a000a7310 */ /* 0x000e300000201800 */
[----:B0-----:R-:W0:Y:S02]  /*0290*/  MUFU.RCP64H R3, R11 ;  /* 0x0000000b00037308 */ /* 0x001e240000001800 */
[----:B0-----:R-:W-:-:S08]  /*02a0*/  DFMA R6, -R10, R2, 1 ;  /* 0x3ff000000a06742b */ /* 0x001fd00000000102 */
[----:B------:R-:W-:-:S08]  /*02b0*/  DFMA R6, R6, R6, R6 ;  /* 0x000000060606722b */ /* 0x000fd00000000006 */
[----:B------:R-:W-:-:S08]  /*02c0*/  DFMA R6, R2, R6, R2 ;  /* 0x000000060206722b */ /* 0x000fd00000000002 */
[----:B------:R-:W-:-:S08]  /*02d0*/  DFMA R2, -R10, R6, 1 ;  /* 0x3ff000000a02742b */ /* 0x000fd00000000106 */
[----:B------:R-:W-:-:S08]  /*02e0*/  DFMA R2, R6, R2, R6 ;  /* 0x000000020602722b */ /* 0x000fd00000000006 */
[----:B------:R-:W-:-:S08]  /*02f0*/  DMUL R6, R20, R2 ;  /* 0x0000000214067228 */ /* 0x000fd00000000000 */
[----:B------:R-:W-:-:S08]  /*0300*/  DFMA R8, -R10, R6, R20 ;  /* 0x000000060a08722b */ /* 0x000fd00000000114 */
[----:B------:R-:W-:Y:S01]  /*0310*/  DFMA R2, R2, R8, R6 ;  /* 0x000000080202722b */ /* 0x000fe20000000006 */
[----:B------:R0:W1:Y:S09]  /*0320*/  F2F.F32.F64 R7, R4 ;  /* 0x0000000400077310 */ /* 0x0000720000301000 */
[----:B------:R-:W-:-:S05]  /*0330*/  FFMA R6, RZ, R11, R3 ;  /* 0x0000000bff067223 */ /* 0x000fca0000000003 */
[----:B------:R-:W-:-:S13]  /*0340*/  FSETP.GT.AND P0, PT, |R6|, 1.469367938527859385e-39, PT ;  /* 0x001000000600780b */ /* 0x000fda0003f04200 */
[----:B01----:R-:W-:Y:S05]  /*0350*/  @P0 BRA P1, `(.L_x_1) ;  /* 0x00000000001c0947 */ /* 0x003fea0000800000 */
[----:B------:R-:W-:Y:S01]  /*0360*/  IMAD.MOV.U32 R14, RZ, RZ, R20 ;  /* 0x000000ffff0e7224 */ /* 0x000fe200078e0014 */
[----:B------:R-:W-:Y:S01]  /*0370*/  MOV R2, 0x3b0 ;  /* 0x000003b000027802 */ /* 0x000fe20000000f00 */
[----:B------:R-:W-:Y:S02]  /*0380*/  IMAD.MOV.U32 R15, RZ, RZ, R21 ;  /* 0x000000ffff0f7224 */ /* 0x000fe400078e0015 */
[----:B------:R-:W-:-:S07]  /*0390*/  IMAD.MOV.U32 R13, RZ, RZ, R11 ;  /* 0x000000ffff0d7224 */ /* 0x000fce00078e000b */
[----:B------:R-:W-:Y:S05]  /*03a0*/  CALL.REL.NOINC `($__internal_0_$__cuda_sm20_div_rn_f64_full) ;  /* 0x00000008002c7944 */ /* 0x000fea0003c00000 */
[----:B------:R-:W-:Y:S02]  /*03b0*/  IMAD.MOV.U32 R2, RZ, RZ, R8 ;  /* 0x000000ffff027224 */ /* 0x000fe400078e0008 */
[----:B------:R-:W-:-:S07]  /*03c0*/  IMAD.MOV.U32 R3, RZ, RZ, R9 ;  /* 0x000000ffff037224 */ /* 0x000fce00078e0009 */
.L_x_1:
[----:B------:R-:W0:Y:S01]  /*03d0*/  LDCU UR4, c[0x0][0x3b4] ;  /* 0x00007680ff0477ac */ /* 0x000e220008000800 */
[----:B------:R-:W-:Y:S01]  /*03e0*/  IMAD.MOV.U32 R8, RZ, RZ, 0x1 ;  /* 0x00000001ff087424 */ /* 0x000fe200078e00ff */
[----:B0-----:R-:W-:Y:S01]  /*03f0*/  I2FP.F32.S32 R10, UR4 ;  /* 0x00000004000a7c45 */ /* 0x001fe20008201400 */
[----:B------:R-:W0:Y:S05]  /*0400*/  LDCU UR4, c[0x0][0x3a8] ;  /* 0x00007500ff0477ac */ /* 0x000e2a0008000800 */
[----:B------:R-:W1:Y:S01]  /*0410*/  F2F.F64.F32 R10, R10 ;  /* 0x0000000a000a7310 */ /* 0x000e620000201800 */
[----:B0-----:R-:W-:Y:S01]  /*0420*/  I2FP.F32.S32 R6, UR4 ;  /* 0x0000000400067c45 */ /* 0x001fe20008201400 */
[----:B------:R-:W0:Y:S06]  /*0430*/  LDCU.64 UR4, c[0x0][0x358] ;  /* 0x00006b00ff0477ac */ /* 0x000e2c0008000a00 */
[----:B-1----:R-:W1:Y:S02]  /*0440*/  MUFU.RCP64H R9, R11 ;  /* 0x0000000b00097308 */ /* 0x002e640000001800 */
[----:B-1----:R-:W-:-:S08]  /*0450*/  DFMA R4, -R10, R8, 1 ;  /* 0x3ff000000a04742b */ /* 0x002fd00000000108 */
[----:B------:R-:W-:Y:S02]  /*0460*/  DFMA R12, R4, R4, R4 ;  /* 0x00000004040c722b */ /* 0x000fe40000000004 */
[----:B------:R-:W1:Y:S06]  /*0470*/  F2F.F64.F32 R4, R6 ;  /* 0x0000000600047310 */ /* 0x000e6c0000201800 */
[----:B------:R-:W-:-:S08]  /*0480*/  DFMA R12, R8, R12, R8 ;  /* 0x0000000c080c722b */ /* 0x000fd00000000008 */
[----:B------:R-:W-:Y:S02]  /*0490*/  DFMA R8, -R10, R12, 1 ;  /* 0x3ff000000a08742b */ /* 0x000fe4000000010c */
[----:B-1----:R-:W-:-:S06]  /*04a0*/  DADD R14, R4, R4 ;  /* 0x00000000040e7229 */ /* 0x002fcc0000000004 */
[----:B------:R-:W-:-:S04]  /*04b0*/  DFMA R8, R12, R8, R12 ;  /* 0x000000080c08722b */ /* 0x000fc8000000000c */
[----:B------:R-:W-:-:S04]  /*04c0*/  FSETP.GEU.AND P1, PT, |R15|, 6.5827683646048100446e-37, PT ;  /* 0x036000000f00780b */ /* 0x000fc80003f2e200 */
[----:B------:R-:W-:-:S08]  /*04d0*/  DMUL R4, R14, R8 ;  /* 0x000000080e047228 */ /* 0x000fd00000000000 */
[----:B------:R-:W-:-:S08]  /*04e0*/  DFMA R12, -R10, R4, R14 ;  /* 0x000000040a0c722b */ /* 0x000fd0000000010e */
[----:B------:R-:W-:Y:S01]  /*04f0*/  DFMA R8, R8, R12, R4 ;  /* 0x0000000c0808722b */ /* 0x000fe20000000004 */
[----:B------:R1:W2:Y:S09]  /*0500*/  F2F.F32.F64 R5, R2 ;  /* 0x0000000200057310 */ /* 0x0002b20000301000 */
[----:B------:R-:W-:-:S05]  /*0510*/  FFMA R4, RZ, R11, R9 ;  /* 0x0000000bff047223 */ /* 0x000fca0000000009 */
[----:B------:R-:W-:-:S13]  /*0520*/  FSETP.GT.AND P0, PT, |R4|, 1.469367938527859385e-39, PT ;  /* 0x001000000400780b */ /* 0x000fda0003f04200 */
[----:B012---:R-:W-:Y:S05]  /*0530*/  @P0 BRA P1, `(.L_x_2) ;  /* 0x00000000000c0947 */ /* 0x007fea0000800000 */
[----:B------:R-:W-:Y:S01]  /*0540*/  IMAD.MOV.U32 R13, RZ, RZ, R11 ;  /* 0x000000ffff0d7224 */ /* 0x000fe200078e000b */
[----:B------:R-:W-:-:S07]  /*0550*/  MOV R2, 0x570 ;  /* 0x0000057000027802 */ /* 0x000fce0000000f00 */
[----:B------:R-:W-:Y:S05]  /*0560*/  CALL.REL.NOINC `($__internal_0_$__cuda_sm20_div_rn_f64_full) ;  /* 0x0000000400bc7944 */ /* 0x000fea0003c00000 */
.L_x_2:
[----:B------:R-:W0:Y:S08]  /*0570*/  LDC.64 R2, c[0x0][0x380] ;  /* 0x0000e000ff027b82 */ /* 0x000e300000000a00 */
[----:B------:R-:W1:Y:S01]  /*0580*/  LDC R15, c[0x0][0x3a0] ;  /* 0x0000e800ff0f7b82 */ /* 0x000e620000000800 */
[----:B0-----:R-:W-:-:S05]  /*0590*/  IMAD.WIDE R2, R0, 0x4, R2 ;  /* 0x0000000400027825 */ /* 0x001fca00078e0202 */
[----:B------:R-:W2:Y:S01]  /*05a0*/  LDG.E R16, desc[UR4][R2.64] ;  /* 0x0000000402107981 */ /* 0x000ea2000c1e1900 */
[----:B-1----:R-:W-:-:S05]  /*05b0*/  IMAD.WIDE R12, R15, 0x4, R2 ;  /* 0x000000040f0c7825 */ /* 0x002fca00078e0202 */
[----:B------:R-:W3:Y:S01]  /*05c0*/  LDG.E R4, desc[UR4][R12.64] ;  /* 0x000000040c047981 */ /* 0x000ee2000c1e1900 */
[----:B------:R-:W-:-:S05]  /*05d0*/  IMAD.WIDE R14, R15, 0x4, R12 ;  /* 0x000000040f0e7825 */ /* 0x000fca00078e020c */
[----:B------:R0:W4:Y:S01]  /*05e0*/  LDG.E R6, desc[UR4][R14.64] ;  /* 0x000000040e067981 */ /* 0x000122000c1e1900 */
[----:B------:R-:W1:Y:S08]  /*05f0*/  F2F.F64.F32 R10, R7 ;  /* 0x00000007000a7310 */ /* 0x000e700000201800 */
[----:B-1----:R-:W1:Y:S08]  /*0600*/  MUFU.RCP64H R17, R11 ;  /* 0x0000000b00117308 */ /* 0x002e700000001800 */
[----:B------:R-:W-:Y:S01]  /*0610*/  F2F.F32.F64 R20, R8 ;  /* 0x0000000800147310 */ /* 0x000fe20000301000 */
[----:B------:R-:W-:Y:S01]  /*0620*/  BSSY.RECONVERGENT B0, `(.L_x_3) ;  /* 0x0000027000007945 */ /* 0x000fe20003800200 */
[----:B--2---:R-:W-:-:S04]  /*0630*/  FSETP.NEU.AND P0, PT, R16, RZ, PT ;  /* 0x000000ff1000720b */ /* 0x004fc80003f0d000 */
[----:B------:R-:W-:Y:S01]  /*0640*/  FSEL R18, R16, 9.9999997473787516356e-05, P0 ;  /* 0x38d1b71710127808 */ /* 0x000fe20000000000 */
[----:B------:R-:W-:-:S03]  /*0650*/  IMAD.MOV.U32 R16, RZ, RZ, 0x1 ;  /* 0x00000001ff107424 */ /* 0x000fc600078e00ff */
[----:B------:R-:W-:-:S03]  /*0660*/  FSETP.GT.AND P0, PT, R18, 1, PT ;  /* 0x3f8000001200780b */ /* 0x000fc60003f04000 */
[----:B-1----:R-:W-:Y:S01]  /*0670*/  DFMA R2, -R10, R16, 1 ;  /* 0x3ff000000a02742b */ /* 0x002fe20000000110 */
[----:B------:R-:W-:-:S04]  /*0680*/  FSEL R18, R18, 0.99989998340606689453, !P0 ;  /* 0x3f7ff97212127808 */ /* 0x000fc80004000000 */
[----:B------:R-:W-:-:S03]  /*0690*/  FSETP.GEU.AND P0, PT, R18, -1, PT ;  /* 0xbf8000001200780b */ /* 0x000fc60003f0e000 */
[----:B------:R-:W-:Y:S01]  /*06a0*/  DFMA R2, R2, R2, R2 ;  /* 0x000000020202722b */ /* 0x000fe20000000002 */
[----:B------:R-:W-:-:S04]  /*06b0*/  FSEL R18, R18, -0.99989998340606689453, P0 ;  /* 0xbf7ff97212127808 */ /* 0x000fc80000000000 */
[----:B0-----:R-:W0:Y:S03]  /*06c0*/  F2F.F64.F32 R14, R18 ;  /* 0x00000012000e7310 */ /* 0x001e260000201800 */
[----:B------:R-:W-:-:S08]  /*06d0*/  DFMA R2, R16, R2, R16 ;  /* 0x000000021002722b */ /* 0x000fd00000000010 */
[----:B------:R-:W-:Y:S02]  /*06e0*/  DFMA R12, -R10, R2, 1 ;  /* 0x3ff000000a0c742b */ /* 0x000fe40000000102 */
[----:B0-----:R-:W-:-:S06]  /*06f0*/  DADD R14, R14, 1 ;  /* 0x3ff000000e0e7429 */ /* 0x001fcc0000000000 */
[----:B------:R-:W-:-:S08]  /*0700*/  DFMA R2, R2, R12, R2 ;  /* 0x0000000c0202722b */ /* 0x000fd00000000002 */
[----:B------:R-:W-:-:S08]  /*0710*/  DMUL R12, R14, R2 ;  /* 0x000000020e0c7228 */ /* 0x000fd00000000000 */
[----:B------:R-:W-:-:S08]  /*0720*/  DFMA R16, -R10, R12, R14 ;  /* 0x0000000c0a10722b */ /* 0x000fd0000000010e */
[----:B------:R-:W-:Y:S01]  /*0730*/  DFMA R2, R2, R16, R12 ;  /* 0x000000100202722b */ /* 0x000fe2000000000c */
[----:B---3--:R-:W-:Y:S02]  /*0740*/  FSETP.NEU.AND P0, PT, R4, RZ, PT ;  /* 0x000000ff0400720b */ /* 0x008fe40003f0d000 */
[----:B----4-:R-:W-:Y:S02]  /*0750*/  FSETP.NEU.AND P1, PT, R6, RZ, PT ;  /* 0x000000ff0600720b */ /* 0x010fe40003f2d000 */
[----:B------:R-:W-:-:S05]  /*0760*/  FSEL R4, R4, 9.9999997473787516356e-05, P0 ;  /* 0x38d1b71704047808 */ /* 0x000fca0000000000 */
[----:B------:R-:W-:Y:S01]  /*0770*/  FFMA R7, RZ, R11, R3 ;  /* 0x0000000bff077223 */ /* 0x000fe20000000003 */
[----:B------:R-:W-:Y:S02]  /*0780*/  FSEL R6, R6, 9.9999997473787516356e-05, P1 ;  /* 0x38d1b71706067808 */ /* 0x000fe40000800000 */
[----:B------:R-:W-:Y:S02]  /*0790*/  FSETP.GEU.AND P3, PT, |R15|, 6.5827683646048100446e-37, PT ;  /* 0x036000000f00780b */ /* 0x000fe40003f6e200 */
[----:B------:R-:W-:Y:S02]  /*07a0*/  FSETP.GT.AND P2, PT, |R7|, 1.469367938527859385e-39, PT ;  /* 0x001000000700780b */ /* 0x000fe40003f44200 */
[----:B------:R-:W-:Y:S02]  /*07b0*/  FSETP.GT.AND P0, PT, R4, 1, PT ;  /* 0x3f8000000400780b */ /* 0x000fe40003f04000 */
[----:B------:R-:W-:Y:S02]  /*07c0*/  FSETP.GT.AND P1, PT, R6, 1, PT ;  /* 0x3f8000000600780b */ /* 0x000fe40003f24000 */
[----:B------:R-:W-:-:S02]  /*07d0*/  FSEL R4, R4, 0.99989998340606689453, !P0 ;  /* 0x3f7ff97204047808 */ /* 0x000fc40004000000 */
[----:B------:R-:W-:Y:S02]  /*07e0*/  FSEL R6, R6, 0.99989998340606689453, !P1 ;  /* 0x3f7ff97206067808 */ /* 0x000fe40004800000 */
[----:B------:R-:W-:Y:S02]  /*07f0*/  FSETP.GEU.AND P0, PT, R4, -1, PT ;  /* 0xbf8000000400780b */ /* 0x000fe40003f0e000 */
[----:B------:R-:W-:Y:S02]  /*0800*/  FSETP.GEU.AND P1, PT, R6, -1, PT ;  /* 0xbf8000000600780b */ /* 0x000fe40003f2e000 */
[----:B------:R-:W-:Y:S02]  /*0810*/  FSEL R21, R4, -0.99989998340606689453, P0 ;  /* 0xbf7ff97204157808 */ /* 0x000fe40000000000 */
[----:B------:R-:W-:Y:S01]  /*0820*/  FSEL R7, R6, -0.99989998340606689453, P1 ;  /* 0xbf7ff97206077808 */ /* 0x000fe20000800000 */
[----:B------:R-:W-:Y:S08]  /*0830*/  @P2 BRA P3, `(.L_x_4) ;  /* 0x0000000000142947 */ /* 0x000ff00001800000 */
[----:B------:R-:W-:Y:S01]  /*0840*/  IMAD.MOV.U32 R13, RZ, RZ, R11 ;  /* 0x000000ffff0d7224 */ /* 0x000fe200078e000b */
[----:B------:R-:W-:-:S07]  /*0850*/  MOV R2, 0x870 ;  /* 0x0000087000027802 */ /* 0x000fce0000000f00 */
[----:B------:R-:W-:Y:S05]  /*0860*/  CALL.REL.NOINC `($__internal_0_$__cuda_sm20_div_rn_f64_full) ;  /* 0x0000000000fc7944 */ /* 0x000fea0003c00000 */
[----:B------:R-:W-:Y:S02]  /*0870*/  IMAD.MOV.U32 R2, RZ, RZ, R8 ;  /* 0x000000ffff027224 */ /* 0x000fe400078e0008 */
[----:B------:R-:W-:-:S07]  /*0880*/  IMAD.MOV.U32 R3, RZ, RZ, R9 ;  /* 0x000000ffff037224 */ /* 0x000fce00078e0009 */
.L_x_4:
[----:B------:R-:W-:Y:S05]  /*0890*/  BSYNC.RECONVERGENT B0 ;  /* 0x0000000000007941 */ /* 0x000fea0003800200 */
.L_x_3:
[----:B------:R-:W0:Y:S01]  /*08a0*/  F2F.F64.F32 R10, R5 ;  /* 0x00000005000a7310 */ /* 0x000e220000201800 */
[----:B------:R-:W-:Y:S01]  /*08b0*/  IMAD.MOV.U32 R8, RZ, RZ, 0x1 ;  /* 0x00000001ff087424 */ /* 0x000fe200078e00ff */
[----:B------:R-:W-:Y:S06]  /*08c0*/  BSSY.RECONVERGENT B0, `(.L_x_5) ;  /* 0x0000014000007945 */ /* 0x000fec0003800200 */
[----:B------:R-:W1:Y:S08]  /*08d0*/  F2F.F64.F32 R14, R21 ;  /* 0x00000015000e7310 */ /* 0x000e700000201800 */
[----:B0-----:R-:W0:Y:S01]  /*08e0*/  MUFU.RCP64H R9, R11 ;  /* 0x0000000b00097308 */ /* 0x001e220000001800 */
[----:B-1----:R-:W-:-:S02]  /*08f0*/  DADD R14, R14, 1 ;  /* 0x3ff000000e0e7429 */ /* 0x002fc40000000000 */
[----:B0-----:R-:W-:-:S08]  /*0900*/  DFMA R12, -R10, R8, 1 ;  /* 0x3ff000000a0c742b */ /* 0x001fd00000000108 */
[----:B------:R-:W-:Y:S01]  /*0910*/  FSETP.GEU.AND P1, PT, |R15|, 6.5827683646048100446e-37, PT ;  /* 0x036000000f00780b */ /* 0x000fe20003f2e200 */
[----:B------:R-:W-:-:S08]  /*0920*/  DFMA R12, R12, R12, R12 ;  /* 0x0000000c0c0c722b */ /* 0x000fd0000000000c */
[----:B------:R-:W-:-:S08]  /*0930*/  DFMA R12, R8, R12, R8 ;  /* 0x0000000c080c722b */ /* 0x000fd00000000008 */
[----:B------:R-:W-:-:S08]  /*0940*/  DFMA R8, -R10, R12, 1 ;  /* 0x3ff000000a08742b */ /* 0x000fd0000000010c */
[----:B------:R-:W-:-:S08]  /*0950*/  DFMA R8, R12, R8, R12 ;  /* 0x000000080c08722b */ /* 0x000fd0000000000c */
[----:B------:R-:W-:-:S08]  /*0960*/  DMUL R12, R14, R8 ;  /* 0x000000080e0c7228 */ /* 0x000fd00000000000 */
[----:B------:R-:W-:-:S08]  /*0970*/  DFMA R4, -R10, R12, R14 ;  /* 0x0000000c0a04722b */ /* 0x000fd0000000010e */
[----:B------:R-:W-:Y:S02]  /*0980*/  DFMA R8, R8, R4, R12 ;  /* 0x000000040808722b */ /* 0x000fe4000000000c */
[----:B------:R0:W1:Y:S08]  /*0990*/  F2I.F64.FLOOR R5, R2 ;  /* 0x0000000200057311 */ /* 0x0000700000305100 */
[----:B------:R-:W-:-:S05]  /*09a0*/  FFMA R4, RZ, R11, R9 ;  /* 0x0000000bff047223 */ /* 0x000fca0000000009 */
[----:B------:R-:W-:-:S13]  /*09b0*/  FSETP.GT.AND P0, PT, |R4|, 1.469367938527859385e-39, PT ;  /* 0x001000000400780b */ /* 0x000fda0003f04200 */
[----:B01----:R-:W-:Y:S05]  /*09c0*/  @P0 BRA P1, `(.L_x_6) ;  /* 0x00000000000c0947 */ /* 0x003fea0000800000 */
[----:B------:R-:W-:Y:S01]  /*09d0*/  IMAD.MOV.U32 R13, RZ, RZ, R11 ;  /* 0x000000ffff0d7224 */ /* 0x000fe200078e000b */
[----:B------:R-:W-:-:S07]  /*09e0*/  MOV R2, 0xa00 ;  /* 0x00000a0000027802 */ /* 0x000fce0000000f00 */
[----:B------:R-:W-:Y:S05]  /*09f0*/  CALL.REL.NOINC `($__internal_0_$__cuda_sm20_div_rn_f64_full) ;  /* 0x0000000000987944 */ /* 0x000fea0003c00000 */
.L_x_6:
[----:B------:R-:W-:Y:S05]  /*0a00*/  BSYNC.RECONVERGENT B0 ;  /* 0x0000000000007941 */ /* 0x000fea0003800200 */
.L_x_5:
[----:B------:R-:W0:Y:S01]  /*0a10*/  F2F.F64.F32 R10, R20 ;  /* 0x00000014000a7310 */ /* 0x000e220000201800 */
[----:B------:R-:W-:Y:S01]  /*0a20*/  IMAD.MOV.U32 R12, RZ, RZ, 0x1 ;  /* 0x00000001ff0c7424 */ /* 0x000fe200078e00ff */
[----:B------:R-:W-:Y:S06]  /*0a30*/  BSSY.RECONVERGENT B0, `(.L_x_7) ;  /* 0x0000016000007945 */ /* 0x000fec0003800200 */
[----:B------:R-:W-:Y:S08]  /*0a40*/  F2I.F64.FLOOR R20, R8 ;  /* 0x0000000800147311 */ /* 0x000ff00000305100 */
[----:B0-----:R-:W0:Y:S02]  /*0a50*/  MUFU.RCP64H R13, R11 ;  /* 0x0000000b000d7308 */ /* 0x001e240000001800 */
[----:B0-----:R-:W-:-:S08]  /*0a60*/  DFMA R2, -R10, R12, 1 ;  /* 0x3ff000000a02742b */ /* 0x001fd0000000010c */
[----:B------:R-:W-:Y:S02]  /*0a70*/  DFMA R14, R2, R2, R2 ;  /* 0x00000002020e722b */ /* 0x000fe40000000002 */
[----:B------:R-:W0:Y:S06]  /*0a80*/  F2F.F64.F32 R2, R7 ;  /* 0x0000000700027310 */ /* 0x000e2c0000201800 */
[----:B------:R-:W-:-:S08]  /*0a90*/  DFMA R12, R12, R14, R12 ;  /* 0x0000000e0c0c722b */ /* 0x000fd0000000000c */
[----:B------:R-:W-:Y:S02]  /*0aa0*/  DFMA R16, -R10, R12, 1 ;  /* 0x3ff000000a10742b */ /* 0x000fe4000000010c */
[----:B0-----:R-:W-:-:S06]  /*0ab0*/  DADD R14, R2, 1 ;  /* 0x3ff00000020e7429 */ /* 0x001fcc0000000000 */
[----:B------:R-:W-:-:S04]  /*0ac0*/  DFMA R16, R12, R16, R12 ;  /* 0x000000100c10722b */ /* 0x000fc8000000000c */
[----:B------:R-:W-:-:S04]  /*0ad0*/  FSETP.GEU.AND P1, PT, |R15|, 6.5827683646048100446e-37, PT ;  /* 0x036000000f00780b */ /* 0x000fc80003f2e200 */
[----:B------:R-:W-:-:S08]  /*0ae0*/  DMUL R2, R14, R16 ;  /* 0x000000100e027228 */ /* 0x000fd00000000000 */
[----:B------:R-:W-:-:S08]  /*0af0*/  DFMA R12, -R10, R2, R14 ;  /* 0x000000020a0c722b */ /* 0x000fd0000000010e */
[----:B------:R-:W-:-:S10]  /*0b00*/  DFMA R2, R16, R12, R2 ;  /* 0x0000000c1002722b */ /* 0x000fd40000000002 */
[----:B------:R-:W-:-:S05]  /*0b10*/  FFMA R4, RZ, R11, R3 ;  /* 0x0000000bff047223 */ /* 0x000fca0000000003 */
[----:B------:R-:W-:-:S13]  /*0b20*/  FSETP.GT.AND P0, PT, |R4|, 1.469367938527859385e-39, PT ;  /* 0x001000000400780b */ /* 0x000fda0003f04200 */
[----:B------:R-:W-:Y:S05]  /*0b30*/  @P0 BRA P1, `(.L_x_8) ;  /* 0x0000000000140947 */ /* 0x000fea0000800000 */
[----:B------:R-:W-:Y:S01]  /*0b40*/  IMAD.MOV.U32 R13, RZ, RZ, R11 ;  /* 0x000000ffff0d7224 */ /* 0x000fe200078e000b */
[----:B------:R-:W-:-:S07]  /*0b50*/  MOV R2, 0xb70 ;  /* 0x00000b7000027802 */ /* 0x000fce0000000f00 */
[----:B------:R-:W-:Y:S05]  /*0b60*/  CALL.REL.NOINC `($__internal_0_$__cuda_sm20_div_rn_f64_full) ;  /* 0x00000000003c7944 */ /* 0x000fea0003c00000 */
[----:B------:R-:W-:Y:S02]  /*0b70*/  IMAD.MOV.U32 R2, RZ, RZ, R8 ;  /* 0x000000ffff027224 */ /* 0x000fe400078e0008 */
[----:B------:R-:W-:-:S07]  /*0b80*/  IMAD.MOV.U32 R3, RZ, RZ, R9 ;  /* 0x000000ffff037224 */ /* 0x000fce00078e0009 */
.L_x_8:
[----:B------:R-:W-:Y:S05]  /*0b90*/  BSYNC.RECONVERGENT B0 ;  /* 0x0000000000007941 */ /* 0x000fea0003800200 */
.L_x_7:
[----:B------:R-:W0:Y:S01]  /*0ba0*/  LDC.64 R6, c[0x0][0x398] ;  /* 0x0000e600ff067b82 */ /* 0x000e220000000a00 */
[----:B------:R-:W1:Y:S07]  /*0bb0*/  F2I.F64.FLOOR R3, R2 ;  /* 0x0000000200037311 */ /* 0x000e6e0000305100 */
[----:B------:R-:W2:Y:S08]  /*0bc0*/  LDC.64 R8, c[0x0][0x388] ;  /* 0x0000e200ff087b82 */ /* 0x000eb00000000a00 */
[----:B------:R-:W3:Y:S01]  /*0bd0*/  LDC.64 R10, c[0x0][0x390] ;  /* 0x0000e400ff0a7b82 */ /* 0x000ee20000000a00 */
[----:B0-----:R-:W-:-:S05]  /*0be0*/  IMAD.WIDE R6, R0, 0x4, R6 ;  /* 0x0000000400067825 */ /* 0x001fca00078e0206 */
[----:B-1----:R-:W-:Y:S01]  /*0bf0*/  STG.E desc[UR4][R6.64], R3 ;  /* 0x0000000306007986 */ /* 0x002fe2000c101904 */
[----:B--2---:R-:W-:-:S05]  /*0c00*/  IMAD.WIDE R8, R0, 0x4, R8 ;  /* 0x0000000400087825 */ /* 0x004fca00078e0208 */
[----:B------:R-:W-:Y:S01]  /*0c10*/  STG.E desc[UR4][R8.64], R5 ;  /* 0x0000000508007986 */ /* 0x000fe2000c101904 */
[----:B---3--:R-:W-:-:S05]  /*0c20*/  IMAD.WIDE R10, R0, 0x4, R10 ;  /* 0x00000004000a7825 */ /* 0x008fca00078e020a */
[----:B------:R-:W-:Y:S01]  /*0c30*/  STG.E desc[UR4][R10.64], R20 ;  /* 0x000000140a007986 */ /* 0x000fe2000c101904 */
[----:B------:R-:W-:Y:S06]  /*0c40*/  BAR.SYNC.DEFER_BLOCKING 0x0 ;  /* 0x0000000000007b1d */ /* 0x000fec0000010000 */
[----:B------:R-:W-:Y:S05]  /*0c50*/  EXIT ;  /* 0x000000000000794d */ /* 0x000fea0003800000 */
        .weak           $__internal_0_$__cuda_sm20_div_rn_f64_full
        .type           $__internal_0_$__cuda_sm20_div_rn_f64_full,@function
        .size           $__internal_0_$__cuda_sm20_div_rn_f64_full,(.L_x_15 - $__internal_0_$__cuda_sm20_div_rn_f64_full)
$__internal_0_$__cuda_sm20_div_rn_f64_full:
[C---:B------:R-:W-:Y:S01]  /*0c60*/  FSETP.GEU.AND P0, PT, |R13|.reuse, 1.469367938527859385e-39, PT ;  /* 0x001000000d00780b */ /* 0x040fe20003f0e200 */
[----:B------:R-:W-:Y:S01]  /*0c70*/  IMAD.MOV.U32 R12, RZ, RZ, R10 ;  /* 0x000000ffff0c7224 */ /* 0x000fe200078e000a */
[----:B------:R-:W-:Y:S01]  /*0c80*/  LOP3.LUT R11, R13, 0x800fffff, RZ, 0xc0, !PT ;  /* 0x800fffff0d0b7812 */ /* 0x000fe200078ec0ff */
[----:B------:R-:W-:Y:S01]  /*0c90*/  IMAD.MOV.U32 R8, RZ, RZ, 0x1 ;  /* 0x00000001ff087424 */ /* 0x000fe200078e00ff */
[----:B------:R-:W-:Y:S01]  /*0ca0*/  FSETP.GEU.AND P2, PT, |R15|, 1.469367938527859385e-39, PT ;  /* 0x001000000f00780b */ /* 0x000fe20003f4e200 */
[----:B------:R-:W-:Y:S01]  /*0cb0*/  BSSY.RECONVERGENT B1, `(.L_x_9) ;  /* 0x0000052000017945 */ /* 0x000fe20003800200 */
[----:B------:R-:W-:Y:S02]  /*0cc0*/  LOP3.LUT R11, R11, 0x3ff00000, RZ, 0xfc, !PT ;  /* 0x3ff000000b0b7812 */ /* 0x000fe400078efcff */
[----:B------:R-:W-:Y:S02]  /*0cd0*/  LOP3.LUT R3, R15, 0x7ff00000, RZ, 0xc0, !PT ;  /* 0x7ff000000f037812 */ /* 0x000fe400078ec0ff */
[----:B------:R-:W-:-:S03]  /*0ce0*/  LOP3.LUT R6, R13, 0x7ff00000, RZ, 0xc0, !PT ;  /* 0x7ff000000d067812 */ /* 0x000fc600078ec0ff */
[----:B------:R-:W-:Y:S01]  /*0cf0*/  @!P0 DMUL R10, R12, 8.98846567431157953865e+307 ;  /* 0x7fe000000c0a8828 */ /* 0x000fe20000000000 */
[----:B------:R-:W-:Y:S01]  /*0d00*/  ISETP.GE.U32.AND P1, PT, R3, R6, PT ;  /* 0x000000060300720c */ /* 0x000fe20003f26070 */
[----:B------:R-:W-:Y:S02]  /*0d10*/  IMAD.MOV.U32 R24, RZ, RZ, R3 ;  /* 0x000000ffff187224 */ /* 0x000fe400078e0003 */
[----:B------:R-:W-:Y:S02]  /*0d20*/  @!P2 LOP3.LUT R4, R13, 0x7ff00000, RZ, 0xc0, !PT ;  /* 0x7ff000000d04a812 */ /* 0x000fe400078ec0ff */
[----:B------:R-:W0:Y:S02]  /*0d30*/  MUFU.RCP64H R9, R11 ;  /* 0x0000000b00097308 */ /* 0x000e240000001800 */
[----:B------:R-:W-:Y:S01]  /*0d40*/  @!P2 ISETP.GE.U32.AND P3, PT, R3, R4, PT ;  /* 0x000000040300a20c */ /* 0x000fe20003f66070 */
[----:B------:R-:W-:Y:S01]  /*0d50*/  IMAD.MOV.U32 R4, RZ, RZ, 0x1ca00000 ;  /* 0x1ca00000ff047424 */ /* 0x000fe200078e00ff */
[----:B------:R-:W-:-:S04]  /*0d60*/  @!P0 LOP3.LUT R6, R11, 0x7ff00000, RZ, 0xc0, !PT ;  /* 0x7ff000000b068812 */ /* 0x000fc800078ec0ff */
[----:B------:R-:W-:-:S04]  /*0d70*/  @!P2 SEL R19, R4, 0x63400000, !P3 ;  /* 0x634000000413a807 */ /* 0x000fc80005800000 */
[----:B------:R-:W-:-:S04]  /*0d80*/  @!P2 LOP3.LUT R22, R19, 0x80000000, R15, 0xf8, !PT ;  /* 0x800000001316a812 */ /* 0x000fc800078ef80f */
[----:B------:R-:W-:Y:S01]  /*0d90*/  @!P2 LOP3.LUT R23, R22, 0x100000, RZ, 0xfc, !PT ;  /* 0x001000001617a812 */ /* 0x000fe200078efcff */
[----:B0-----:R-:W-:Y:S01]  /*0da0*/  DFMA R16, R8, -R10, 1 ;  /* 0x3ff000000810742b */ /* 0x001fe2000000080a */
[----:B------:R-:W-:-:S07]  /*0db0*/  @!P2 IMAD.MOV.U32 R22, RZ, RZ, RZ ;  /* 0x000000ffff16a224 */ /* 0x000fce00078e00ff */
[----:B------:R-:W-:-:S08]  /*0dc0*/  DFMA R16, R16, R16, R16 ;  /* 0x000000101010722b */ /* 0x000fd00000000010 */
[----:B------:R-:W-:Y:S01]  /*0dd0*/  DFMA R16, R8, R16, R8 ;  /* 0x000000100810722b */ /* 0x000fe20000000008 */
[----:B------:R-:W-:Y:S01]  /*0de0*/  SEL R9, R4, 0x63400000, !P1 ;  /* 0x6340000004097807 */ /* 0x000fe20004800000 */
[----:B------:R-:W-:-:S03]  /*0df0*/  IMAD.MOV.U32 R8, RZ, RZ, R14 ;  /* 0x000000ffff087224 */ /* 0x000fc600078e000e */
[----:B------:R-:W-:-:S03]  /*0e00*/  LOP3.LUT R9, R9, 0x800fffff, R15, 0xf8, !PT ;  /* 0x800fffff09097812 */ /* 0x000fc600078ef80f */
[----:B------:R-:W-:-:S03]  /*0e10*/  DFMA R18, R16, -R10, 1 ;  /* 0x3ff000001012742b */ /* 0x000fc6000000080a */
[----:B------:R-:W-:-:S05]  /*0e20*/  @!P2 DFMA R8, R8, 2, -R22 ;  /* 0x400000000808a82b */ /* 0x000fca0000000816 */
[----:B------:R-:W-:-:S05]  /*0e30*/  DFMA R16, R16, R18, R16 ;  /* 0x000000121010722b */ /* 0x000fca0000000010 */
[----:B------:R-:W-:-:S03]  /*0e40*/  @!P2 LOP3.LUT R24, R9, 0x7ff00000, RZ, 0xc0, !PT ;  /* 0x7ff000000918a812 */ /* 0x000fc600078ec0ff */
[----:B------:R-:W-:Y:S02]  /*0e50*/  DMUL R18, R16, R8 ;  /* 0x0000000810127228 */ /* 0x000fe40000000000 */
[----:B------:R-:W-:-:S05]  /*0e60*/  VIADD R25, R24, 0xffffffff ;  /* 0xffffffff18197836 */ /* 0x000fca0000000000 */
[----:B------:R-:W-:Y:S01]  /*0e70*/  ISETP.GT.U32.AND P0, PT, R25, 0x7feffffe, PT ;  /* 0x7feffffe1900780c */ /* 0x000fe20003f04070 */
[----:B------:R-:W-:Y:S01]  /*0e80*/  VIADD R25, R6, 0xffffffff ;  /* 0xffffffff06197836 */ /* 0x000fe20000000000 */
[----:B------:R-:W-:-:S04]  /*0e90*/  DFMA R22, R18, -R10, R8 ;  /* 0x8000000a1216722b */ /* 0x000fc80000000008 */
[----:B------:R-:W-:-:S04]  /*0ea0*/  ISETP.GT.U32.OR P0, PT, R25, 0x7feffffe, P0 ;  /* 0x7feffffe1900780c */ /* 0x000fc80000704470 */
[----:B------:R-:W-:-:S09]  /*0eb0*/  DFMA R22, R16, R22, R18 ;  /* 0x000000161016722b */ /* 0x000fd20000000012 */
[----:B------:R-:W-:Y:S05]  /*0ec0*/  @P0 BRA `(.L_x_10) ;  /* 0x00000000006c0947 */ /* 0x000fea0003800000 */
[----:B------:R-:W-:-:S04]  /*0ed0*/  LOP3.LUT R14, R13, 0x7ff00000, RZ, 0xc0, !PT ;  /* 0x7ff000000d0e7812 */ /* 0x000fc800078ec0ff */
[CC--:B------:R-:W-:Y:S02]  /*0ee0*/  VIADDMNMX R6, R3.reuse, -R14.reuse, 0xb9600000, !PT ;  /* 0xb960000003067446 */ /* 0x0c0fe4000780090e */
[----:B------:R-:W-:Y:S01]  /*0ef0*/  ISETP.GE.U32.AND P0, PT, R3, R14, PT ;  /* 0x0000000e0300720c */ /* 0x000fe20003f06070 */
[----:B------:R-:W-:Y:S01]  /*0f00*/  IMAD.MOV.U32 R14, RZ, RZ, RZ ;  /* 0x000000ffff0e7224 */ /* 0x000fe200078e00ff */
[----:B------:R-:W-:Y:S02]  /*0f10*/  VIMNMX R3, PT, PT, R6, 0x46a00000, PT ;  /* 0x46a0000006037848 */ /* 0x000fe40003fe0100 */
[----:B------:R-:W-:-:S05]  /*0f20*/  SEL R4, R4, 0x63400000, !P0 ;  /* 0x6340000004047807 */ /* 0x000fca0004000000 */
[----:B------:R-:W-:-:S04]  /*0f30*/  IMAD.IADD R3, R3, 0x1, -R4 ;  /* 0x0000000103037824 */ /* 0x000fc800078e0a04 */
[----:B------:R-:W-:-:S06]  /*0f40*/  VIADD R15, R3, 0x7fe00000 ;  /* 0x7fe00000030f7836 */ /* 0x000fcc0000000000 */
[----:B------:R-:W-:-:S10]  /*0f50*/  DMUL R16, R22, R14 ;  /* 0x0000000e16107228 */ /* 0x000fd40000000000 */
[----:B------:R-:W-:-:S13]  /*0f60*/  FSETP.GTU.AND P0, PT, |R17|, 1.469367938527859385e-39, PT ;  /* 0x001000001100780b */ /* 0x000fda0003f0c200 */
[----:B------:R-:W-:Y:S05]  /*0f70*/  @P0 BRA `(.L_x_11) ;  /* 0x0000000000940947 */ /* 0x000fea0003800000 */
[----:B------:R-:W-:Y:S01]  /*0f80*/  DFMA R8, R22, -R10, R8 ;  /* 0x8000000a1608722b */ /* 0x000fe20000000008 */
[----:B------:R-:W-:-:S09]  /*0f90*/  IMAD.MOV.U32 R14, RZ, RZ, RZ ;  /* 0x000000ffff0e7224 */ /* 0x000fd200078e00ff */
[C---:B------:R-:W-:Y:S02]  /*0fa0*/  FSETP.NEU.AND P0, PT, R9.reuse, RZ, PT ;  /* 0x000000ff0900720b */ /* 0x040fe40003f0d000 */
[----:B------:R-:W-:-:S04]  /*0fb0*/  LOP3.LUT R13, R9, 0x80000000, R13, 0x48, !PT ;  /* 0x80000000090d7812 */ /* 0x000fc800078e480d */
[----:B------:R-:W-:-:S07]  /*0fc0*/  LOP3.LUT R15, R13, R15, RZ, 0xfc, !PT ;  /* 0x0000000f0d0f7212 */ /* 0x000fce00078efcff */
[----:B------:R-:W-:Y:S05]  /*0fd0*/  @!P0 BRA `(.L_x_11) ;  /* 0x00000000007c8947 */ /* 0x000fea0003800000 */
[----:B------:R-:W-:Y:S01]  /*0fe0*/  IMAD.MOV R9, RZ, RZ, -R3 ;  /* 0x000000ffff097224 */ /* 0x000fe200078e0a03 */
[----:B------:R-:W-:Y:S01]  /*0ff0*/  DMUL.RP R14, R22, R14 ;  /* 0x0000000e160e7228 */ /* 0x000fe20000008000 */
[----:B------:R-:W-:Y:S01]  /*1000*/  IMAD.MOV.U32 R8, RZ, RZ, RZ ;  /* 0x000000ffff087224 */ /* 0x000fe200078e00ff */
[----:B------:R-:W-:-:S05]  /*1010*/  IADD3 R3, PT, PT, -R3, -0x43300000, RZ ;  /* 0xbcd0000003037810 */ /* 0x000fca0007ffe1ff */
[----:B------:R-:W-:-:S03]  /*1020*/  DFMA R8, R16, -R8, R22 ;  /* 0x800000081008722b */ /* 0x000fc60000000016 */
[----:B------:R-:W-:-:S07]  /*1030*/  LOP3.LUT R13, R15, R13, RZ, 0x3c, !PT ;  /* 0x0000000d0f0d7212 */ /* 0x000fce00078e3cff */
[----:B------:R-:W-:-:S04]  /*1040*/  FSETP.NEU.AND P0, PT, |R9|, R3, PT ;  /* 0x000000030900720b */ /* 0x000fc80003f0d200 */
[----:B------:R-:W-:Y:S02]  /*1050*/  FSEL R16, R14, R16, !P0 ;  /* 0x000000100e107208 */ /* 0x000fe40004000000 */
[----:B------:R-:W-:Y:S01]  /*1060*/  FSEL R17, R13, R17, !P0 ;  /* 0x000000110d117208 */ /* 0x000fe20004000000 */
[----:B------:R-:W-:Y:S06]  /*1070*/  BRA `(.L_x_11) ;  /* 0x0000000000547947 */ /* 0x000fec0003800000 */
.L_x_10:
[----:B------:R-:W-:-:S14]  /*1080*/  DSETP.NAN.AND P0, PT, R14, R14, PT ;  /* 0x0000000e0e00722a */ /* 0x000fdc0003f08000 */
[----:B------:R-:W-:Y:S05]  /*1090*/  @P0 BRA `(.L_x_12) ;  /* 0x0000000000440947 */ /* 0x000fea0003800000 */
[----:B------:R-:W-:-:S14]  /*10a0*/  DSETP.NAN.AND P0, PT, R12, R12, PT ;  /* 0x0000000c0c00722a */ /* 0x000fdc0003f08000 */
[----:B------:R-:W-:Y:S05]  /*10b0*/  @P0 BRA `(.L_x_13) ;  /* 0x0000000000300947 */ /* 0x000fea0003800000 */
[----:B------:R-:W-:Y:S01]  /*10c0*/  ISETP.NE.AND P0, PT, R24, R6, PT ;  /* 0x000000061800720c */ /* 0x000fe20003f05270 */
[----:B------:R-:W-:Y:S02]  /*10d0*/  IMAD.MOV.U32 R16, RZ, RZ, 0x0 ;  /* 0x00000000ff107424 */ /* 0x000fe400078e00ff */
[----:B------:R-:W-:-:S10]  /*10e0*/  IMAD.MOV.U32 R17, RZ, RZ, -0x80000 ;  /* 0xfff80000ff117424 */ /* 0x000fd400078e00ff */
[----:B------:R-:W-:Y:S05]  /*10f0*/  @!P0 BRA `(.L_x_11) ;  /* 0x0000000000348947 */ /* 0x000fea0003800000 */
[----:B------:R-:W-:Y:S02]  /*1100*/  ISETP.NE.AND P0, PT, R24, 0x7ff00000, PT ;  /* 0x7ff000001800780c */ /* 0x000fe40003f05270 */
[----:B------:R-:W-:Y:S02]  /*1110*/  LOP3.LUT R17, R15, 0x80000000, R13, 0x48, !PT ;  /* 0x800000000f117812 */ /* 0x000fe400078e480d */
[----:B------:R-:W-:-:S13]  /*1120*/  ISETP.EQ.OR P0, PT, R6, RZ, !P0 ;  /* 0x000000ff0600720c */ /* 0x000fda0004702670 */
[----:B------:R-:W-:Y:S01]  /*1130*/  @P0 LOP3.LUT R3, R17, 0x7ff00000, RZ, 0xfc, !PT ;  /* 0x7ff0000011030812 */ /* 0x000fe200078efcff */
[----:B------:R-:W-:Y:S02]  /*1140*/  @!P0 IMAD.MOV.U32 R16, RZ, RZ, RZ ;  /* 0x000000ffff108224 */ /* 0x000fe400078e00ff */
[----:B------:R-:W-:Y:S02]  /*1150*/  @P0 IMAD.MOV.U32 R16, RZ, RZ, RZ ;  /* 0x000000ffff100224 */ /* 0x000fe400078e00ff */
[----:B------:R-:W-:Y:S01]  /*1160*/  @P0 IMAD.MOV.U32 R17, RZ, RZ, R3 ;  /* 0x000000ffff110224 */ /* 0x000fe200078e0003 */
[----:B------:R-:W-:Y:S06]  /*1170*/  BRA `(.L_x_11) ;  /* 0x0000000000147947 */ /* 0x000fec0003800000 */
.L_x_13:
[----:B------:R-:W-:Y:S01]  /*1180*/  LOP3.LUT R17, R13, 0x80000, RZ, 0xfc, !PT ;  /* 0x000800000d117812 */ /* 0x000fe200078efcff */
[----:B------:R-:W-:Y:S01]  /*1190*/  IMAD.MOV.U32 R16, RZ, RZ, R12 ;  /* 0x000000ffff107224 */ /* 0x000fe200078e000c */
[----:B------:R-:W-:Y:S06]  /*11a0*/  BRA `(.L_x_11) ;  /* 0x0000000000087947 */ /* 0x000fec0003800000 */
.L_x_12:
[----:B------:R-:W-:Y:S01]  /*11b0*/  LOP3.LUT R17, R15, 0x80000, RZ, 0xfc, !PT ;  /* 0x000800000f117812 */ /* 0x000fe200078efcff */
[----:B------:R-:W-:-:S07]  /*11c0*/  IMAD.MOV.U32 R16, RZ, RZ, R14 ;  /* 0x000000ffff107224 */ /* 0x000fce00078e000e */
.L_x_11:
[----:B------:R-:W-:Y:S05]  /*11d0*/  BSYNC.RECONVERGENT B1 ;  /* 0x0000000000017941 */ /* 0x000fea0003800200 */
.L_x_9:
[----:B------:R-:W-:Y:S02]  /*11e0*/  IMAD.MOV.U32 R3, RZ, RZ, 0x0 ;  /* 0x00000000ff037424 */ /* 0x000fe400078e00ff */
[----:B------:R-:W-:Y:S02]  /*11f0*/  IMAD.MOV.U32 R8, RZ, RZ, R16 ;  /* 0x000000ffff087224 */ /* 0x000fe400078e0010 */
[----:B------:R-:W-:Y:S01]  /*1200*/  IMAD.MOV.U32 R9, RZ, RZ, R17 ;  /* 0x000000ffff097224 */ /* 0x000fe200078e0011 */
[----:B------:R-:W-:Y:S06]  /*1210*/  RET.REL.NODEC R2 `(_Z13point2gridmapPfPiS0_S0_iiiiii) ;  /* 0xffffffec02787950 */ /* 0x000fec0003c3ffff */
.L_x_14:
[----:B------:R-:W-:-:S00]  /*1220*/  BRA `(.L_x_14) ;  /* 0xfffffffc00fc7947 */ /* 0x000fc0000383ffff */
[----:B------:R-:W-:-:S00]  /*1230*/  NOP ;  /* 0x0000000000007918 */ /* 0x000fc00000000000 */
        /* <DEDUP_REMOVED lines=12> */
.L_x_15:


//--------------------- .nv.shared.reserved.0     --------------------------
	.section	.nv.shared.reserved.0,"aw",@nobits
	.weak		__nv_reservedSMEM_offset_0_alias
	.size		__nv_reservedSMEM_offset_0_alias, 0, 64
	.other		__nv_reservedSMEM_offset_0_alias,@"STO_CUDA_RESERVED_SHARED STV_DEFAULT"
__nv_reservedSMEM_offset_0_alias:
	.zero		0
	.zero		64


//--------------------- .nv.constant0._Z13point2gridmapPfPiS0_S0_iiiiii --------------------------
	.section	.nv.constant0._Z13point2gridmapPfPiS0_S0_iiiiii,"a",@progbits
	.sectionflags	@""
	.align	4
.nv.constant0._Z13point2gridmapPfPiS0_S0_iiiiii:
	.zero		952


//--------------------- SYMBOLS --------------------------

	.type		.nv.reservedSmem.offset0,@object
	.size		.nv.reservedSmem.offset0,0x4
